	.headerflags	@"EF_CUDA_TEXMODE_UNIFIED EF_CUDA_64BIT_ADDRESS EF_CUDA_ACCELERATORS EF_CUDA_SM90 EF_CUDA_VIRTUAL_SM(EF_CUDA_SM90)"
	.elftype	@"ET_EXEC"


//--------------------- .nv.info                  --------------------------
	.section	.nv.info,"",@"SHT_CUDA_INFO"
	.align	4


	//----- nvinfo : EIATTR_REGCOUNT
	.align		4
        /*0000*/ 	.byte	0x04, 0x2f
        /*0002*/ 	.short	(.L_3 - .L_2)
	.align		4
.L_2:
        /*0004*/ 	.word	index@(triton_poi_fused__native_batch_norm_legit_no_training_add_relu_20)
        /*0008*/ 	.word	0x00000030


	//----- nvinfo : EIATTR_MIN_STACK_SIZE
	.align		4
.L_3:
        /*000c*/ 	.byte	0x04, 0x12
        /*000e*/ 	.short	(.L_5 - .L_4)
	.align		4
.L_4:
        /*0010*/ 	.word	index@(triton_poi_fused__native_batch_norm_legit_no_training_add_relu_20)
        /*0014*/ 	.word	0x00000000


	//----- nvinfo : EIATTR_FRAME_SIZE
	.align		4
.L_5:
        /*0018*/ 	.byte	0x04, 0x11
        /*001a*/ 	.short	(.L_7 - .L_6)
	.align		4
.L_6:
        /*001c*/ 	.word	index@(triton_poi_fused__native_batch_norm_legit_no_training_add_relu_20)
        /*0020*/ 	.word	0x00000000


	//----- nvinfo : EIATTR_MIN_STACK_SIZE
	.align		4
.L_7:
        /*0024*/ 	.byte	0x04, 0x12
        /*0026*/ 	.short	(.L_9 - .L_8)
	.align		4
.L_8:
        /*0028*/ 	.word	index@(triton_poi_fused__native_batch_norm_legit_no_training_add_relu_20)
        /*002c*/ 	.word	0x00000000
.L_9:


//--------------------- .nv.info.triton_poi_fused__native_batch_norm_legit_no_training_add_relu_20 --------------------------
	.section	.nv.info.triton_poi_fused__native_batch_norm_legit_no_training_add_relu_20,"",@"SHT_CUDA_INFO"
	.sectionflags	@""
	.align	4


	//----- nvinfo : EIATTR_CUDA_API_VERSION
	.align		4
        /*0000*/ 	.byte	0x04, 0x37
        /*0002*/ 	.short	(.L_11 - .L_10)
.L_10:
        /*0004*/ 	.word	0x0000007c


	//----- nvinfo : EIATTR_KPARAM_INFO
	.align		4
.L_11:
        /*0008*/ 	.byte	0x04, 0x17
        /*000a*/ 	.short	(.L_13 - .L_12)
.L_12:
        /*000c*/ 	.word	0x00000000
        /*0010*/ 	.short	0x000b
        /*0012*/ 	.short	0x0058
        /*0014*/ 	.byte	0x00, 0xf0, 0x11, 0x00


	//----- nvinfo : EIATTR_KPARAM_INFO
	.align		4
.L_13:
        /*0018*/ 	.byte	0x04, 0x17
        /*001a*/ 	.short	(.L_15 - .L_14)
.L_14:
        /*001c*/ 	.word	0x00000000
        /*0020*/ 	.short	0x000a
        /*0022*/ 	.short	0x0050
        /*0024*/ 	.byte	0x00, 0xf4, 0x21, 0x00


	//----- nvinfo : EIATTR_KPARAM_INFO
	.align		4
.L_15:
        /*0028*/ 	.byte	0x04, 0x17
        /*002a*/ 	.short	(.L_17 - .L_16)
.L_16:
        /*002c*/ 	.word	0x00000000
        /*0030*/ 	.short	0x0009
        /*0032*/ 	.short	0x0048
        /*0034*/ 	.byte	0x00, 0xf4, 0x21, 0x00


	//----- nvinfo : EIATTR_KPARAM_INFO
	.align		4
.L_17:
        /*0038*/ 	.byte	0x04, 0x17
        /*003a*/ 	.short	(.L_19 - .L_18)
.L_18:
        /*003c*/ 	.word	0x00000000
        /*0040*/ 	.short	0x0008
        /*0042*/ 	.short	0x0040
        /*0044*/ 	.byte	0x00, 0xf4, 0x21, 0x00


	//----- nvinfo : EIATTR_KPARAM_INFO
	.align		4
.L_19:
        /*0048*/ 	.byte	0x04, 0x17
        /*004a*/ 	.short	(.L_21 - .L_20)
.L_20:
        /*004c*/ 	.word	0x00000000
        /*0050*/ 	.short	0x0007
        /*0052*/ 	.short	0x0038
        /*0054*/ 	.byte	0x00, 0xf4, 0x21, 0x00


	//----- nvinfo : EIATTR_KPARAM_INFO
	.align		4
.L_21:
        /*0058*/ 	.byte	0x04, 0x17
        /*005a*/ 	.short	(.L_23 - .L_22)
.L_22:
        /*005c*/ 	.word	0x00000000
        /*0060*/ 	.short	0x0006
        /*0062*/ 	.short	0x0030
        /*0064*/ 	.byte	0x00, 0xf4, 0x21, 0x00


	//----- nvinfo : EIATTR_KPARAM_INFO
	.align		4
.L_23:
        /*0068*/ 	.byte	0x04, 0x17
        /*006a*/ 	.short	(.L_25 - .L_24)
.L_24:
        /*006c*/ 	.word	0x00000000
        /*0070*/ 	.short	0x0005
        /*0072*/ 	.short	0x0028
        /*0074*/ 	.byte	0x00, 0xf4, 0x21, 0x00


	//----- nvinfo : EIATTR_KPARAM_INFO
	.align		4
.L_25:
        /*0078*/ 	.byte	0x04, 0x17
        /*007a*/ 	.short	(.L_27 - .L_26)
.L_26:
        /*007c*/ 	.word	0x00000000
        /*0080*/ 	.short	0x0004
        /*0082*/ 	.short	0x0020
        /*0084*/ 	.byte	0x00, 0xf4, 0x21, 0x00


	//----- nvinfo : EIATTR_KPARAM_INFO
	.align		4
.L_27:
        /*0088*/ 	.byte	0x04, 0x17
        /*008a*/ 	.short	(.L_29 - .L_28)
.L_28:
        /*008c*/ 	.word	0x00000000
        /*0090*/ 	.short	0x0003
        /*0092*/ 	.short	0x0018
        /*0094*/ 	.byte	0x00, 0xf4, 0x21, 0x00


	//----- nvinfo : EIATTR_KPARAM_INFO
	.align		4
.L_29:
        /*0098*/ 	.byte	0x04, 0x17
        /*009a*/ 	.short	(.L_31 - .L_30)
.L_30:
        /*009c*/ 	.word	0x00000000
        /*00a0*/ 	.short	0x0002
        /*00a2*/ 	.short	0x0010
        /*00a4*/ 	.byte	0x00, 0xf4, 0x21, 0x00


	//----- nvinfo : EIATTR_KPARAM_INFO
	.align		4
.L_31:
        /*00a8*/ 	.byte	0x04, 0x17
        /*00aa*/ 	.short	(.L_33 - .L_32)
.L_32:
        /*00ac*/ 	.word	0x00000000
        /*00b0*/ 	.short	0x0001
        /*00b2*/ 	.short	0x0008
        /*00b4*/ 	.byte	0x00, 0xf4, 0x21, 0x00


	//----- nvinfo : EIATTR_KPARAM_INFO
	.align		4
.L_33:
        /*00b8*/ 	.byte	0x04, 0x17
        /*00ba*/ 	.short	(.L_35 - .L_34)
.L_34:
        /*00bc*/ 	.word	0x00000000
        /*00c0*/ 	.short	0x0000
        /*00c2*/ 	.short	0x0000
        /*00c4*/ 	.byte	0x00, 0xf4, 0x21, 0x00


	//----- nvinfo : EIATTR_SPARSE_MMA_MASK
	.align		4
.L_35:
        /*00c8*/ 	.byte	0x03, 0x50
        /*00ca*/ 	.short	0x0000


	//----- nvinfo : EIATTR_MAXREG_COUNT
	.align		4
        /*00cc*/ 	.byte	0x03, 0x1b
        /*00ce*/ 	.short	0x00ff


	//----- nvinfo : EIATTR_EXIT_INSTR_OFFSETS
	.align		4
        /*00d0*/ 	.byte	0x04, 0x1c
        /*00d2*/ 	.short	(.L_37 - .L_36)


	//   ....[0]....
.L_36:
        /*00d4*/ 	.word	0x000012d0


	//----- nvinfo : EIATTR_REQNTID
	.align		4
.L_37:
        /*00d8*/ 	.byte	0x04, 0x10
        /*00da*/ 	.short	(.L_39 - .L_38)
.L_38:
        /*00dc*/ 	.word	0x00000080
        /*00e0*/ 	.word	0x00000001
        /*00e4*/ 	.word	0x00000001


	//----- nvinfo : EIATTR_CBANK_PARAM_SIZE
	.align		4
.L_39:
        /*00e8*/ 	.byte	0x03, 0x19
        /*00ea*/ 	.short	0x005c


	//----- nvinfo : EIATTR_PARAM_CBANK
	.align		4
        /*00ec*/ 	.byte	0x04, 0x0a
        /*00ee*/ 	.short	(.L_41 - .L_40)
	.align		4
.L_40:
        /*00f0*/ 	.word	index@(.nv.constant0.triton_poi_fused__native_batch_norm_legit_no_training_add_relu_20)
        /*00f4*/ 	.short	0x0210
        /*00f6*/ 	.short	0x005c


	//----- nvinfo : EIATTR_SW_WAR
	.align		4
.L_41:
        /*00f8*/ 	.byte	0x04, 0x36
        /*00fa*/ 	.short	(.L_43 - .L_42)
.L_42:
        /*00fc*/ 	.word	0x00000008
.L_43:


//--------------------- .nv.callgraph             --------------------------
	.section	.nv.callgraph,"",@"SHT_CUDA_CALLGRAPH"
	.align	4
	.sectionentsize	8
	.align		4
        /*0000*/ 	.word	0x00000000
	.align		4
        /*0004*/ 	.word	0xffffffff
	.align		4
        /*0008*/ 	.word	0x00000000
	.align		4
        /*000c*/ 	.word	0xfffffffe
	.align		4
        /*0010*/ 	.word	0x00000000
	.align		4
        /*0014*/ 	.word	0xfffffffd
	.align		4
        /*0018*/ 	.word	0x00000000
	.align		4
        /*001c*/ 	.word	0xfffffffc


//--------------------- .nv.constant4             --------------------------
	.section	.nv.constant4,"a",@progbits
	.align	8
	.align		8
.nv.constant4:
        /*0000*/ 	.dword	_$_str
	.align		8
        /*0008*/ 	.dword	_$_str_$_2


//--------------------- .text.triton_poi_fused__native_batch_norm_legit_no_training_add_relu_20 --------------------------
	.section	.text.triton_poi_fused__native_batch_norm_legit_no_training_add_relu_20,"ax",@progbits
	.align	128
        .global         triton_poi_fused__native_batch_norm_legit_no_training_add_relu_20
        .type           triton_poi_fused__native_batch_norm_legit_no_training_add_relu_20,@function
        .size           triton_poi_fused__native_batch_norm_legit_no_training_add_relu_20,(.L_x_1 - triton_poi_fused__native_batch_norm_legit_no_training_add_relu_20)
        .other          triton_poi_fused__native_batch_norm_legit_no_training_add_relu_20,@"STO_CUDA_ENTRY STV_DEFAULT"
triton_poi_fused__native_batch_norm_legit_no_training_add_relu_20:
.text.triton_poi_fused__native_batch_norm_legit_no_training_add_relu_20:
[----:B------:R-:W-:Y:S01]  /*0000*/  LDC R1, c[0x0][0x28] ;  /* 0x00000a00ff017b82 */ /* 0x000fe20000000800 */
[----:B------:R-:W1:Y:S07]  /*0010*/  S2R R0, SR_TID.X ;  /* 0x0000000000007919 */ /* 0x000e6e0000002100 */
[----:B------:R-:W2:Y:S01]  /*0020*/  LDC.64 R20, c[0x0][0x228] ;  /* 0x00008a00ff147b82 */ /* 0x000ea20000000a00 */
[----:B------:R-:W-:Y:S01]  /*0030*/  ULDC.64 UR4, c[0x0][0x208] ;  /* 0x0000820000047ab9 */ /* 0x000fe20000000a00 */
[----:B------:R-:W3:Y:S06]  /*0040*/  S2R R5, SR_CTAID.X ;  /* 0x0000000000057919 */ /* 0x000eec0000002500 */
[----:B------:R-:W4:Y:S08]  /*0050*/  LDC.64 R30, c[0x0][0x220] ;  /* 0x00008800ff1e7b82 */ /* 0x000f300000000a00 */
[----:B------:R-:W5:Y:S08]  /*0060*/  LDC.64 R28, c[0x0][0x218] ;  /* 0x00008600ff1c7b82 */ /* 0x000f700000000a00 */
[----:B------:R-:W5:Y:S01]  /*0070*/  LDC.64 R42, c[0x0][0x230] ;  /* 0x00008c00ff2a7b82 */ /* 0x000f620000000a00 */
[----:B-1----:R-:W-:-:S07]  /*0080*/  SHF.L.U32 R0, R0, 0x2, RZ ;  /* 0x0000000200007819 */ /* 0x002fce00000006ff */
[----:B------:R-:W1:Y:S01]  /*0090*/  LDC.64 R40, c[0x0][0x238] ;  /* 0x00008e00ff287b82 */ /* 0x000e620000000a00 */
[----:B---3--:R-:W-:Y:S02]  /*00a0*/  SHF.R.S32.HI R3, RZ, 0x15, R5 ;  /* 0x00000015ff037819 */ /* 0x008fe40000011405 */
[----:B------:R-:W-:Y:S02]  /*00b0*/  LOP3.LUT R0, R0, 0x1fc, RZ, 0xc0, !PT ;  /* 0x000001fc00007812 */ /* 0x000fe400078ec0ff */
[----:B------:R-:W-:Y:S02]  /*00c0*/  SGXT R3, R3, 0x1 ;  /* 0x000000010303781a */ /* 0x000fe40000000200 */
[----:B------:R-:W-:-:S04]  /*00d0*/  LEA R0, R5, R0, 0xa ;  /* 0x0000000005007211 */ /* 0x000fc800078e50ff */
[----:B------:R-:W-:-:S04]  /*00e0*/  LEA.HI R2, R3, R0, RZ, 0xb ;  /* 0x0000000003027211 */ /* 0x000fc800078f58ff */
[----:B------:R-:W-:-:S04]  /*00f0*/  LOP3.LUT R5, R2, 0xfffff800, RZ, 0xc0, !PT ;  /* 0xfffff80002057812 */ /* 0x000fc800078ec0ff */
[----:B------:R-:W-:-:S05]  /*0100*/  IADD3 R38, R0, -R5, RZ ;  /* 0x8000000500267210 */ /* 0x000fca0007ffe0ff */
[----:B--2---:R-:W-:-:S06]  /*0110*/  IMAD.WIDE R24, R38, 0x4, R20 ;  /* 0x0000000426187825 */ /* 0x004fcc00078e0214 */
[----:B------:R-:W2:Y:S01]  /*0120*/  LDG.E.EL.128 R24, desc[UR4][R24.64] ;  /* 0x0000000418187981 */ /* 0x000ea2000c2e1d00 */
[----:B----4-:R-:W-:-:S04]  /*0130*/  IMAD.WIDE R16, R38, 0x4, R30 ;  /* 0x0000000426107825 */ /* 0x010fc800078e021e */
[----:B-----5:R-:W-:Y:S02]  /*0140*/  IMAD.WIDE R28, R0, 0x4, R28 ;  /* 0x00000004001c7825 */ /* 0x020fe400078e021c */
[----:B------:R-:W3:Y:S04]  /*0150*/  LDG.E.EL.128 R16, desc[UR4][R16.64] ;  /* 0x0000000410107981 */ /* 0x000ee8000c2e1d00 */
[----:B------:R-:W3:Y:S01]  /*0160*/  LDG.E.128 R8, desc[UR4][R28.64] ;  /* 0x000000041c087981 */ /* 0x000ee2000c1e1d00 */
[----:B0-----:R-:W-:-:S04]  /*0170*/  IMAD.WIDE R4, R38, 0x4, R42 ;  /* 0x0000000426047825 */ /* 0x001fc800078e022a */
[----:B-1----:R-:W-:Y:S02]  /*0180*/  IMAD.WIDE R12, R38, 0x4, R40 ;  /* 0x00000004260c7825 */ /* 0x002fe400078e0228 */
[----:B------:R-:W4:Y:S04]  /*0190*/  LDG.E.EL.128 R4, desc[UR4][R4.64] ;  /* 0x0000000404047981 */ /* 0x000f28000c2e1d00 */
[----:B------:R-:W4:Y:S01]  /*01a0*/  LDG.E.EL.128 R12, desc[UR4][R12.64] ;  /* 0x000000040c0c7981 */ /* 0x000f22000c2e1d00 */
[----:B------:R-:W-:-:S04]  /*01b0*/  IADD3 R2, R0, 0x200, RZ ;  /* 0x0000020000027810 */ /* 0x000fc80007ffe0ff */
[----:B------:R-:W-:-:S04]  /*01c0*/  LEA.HI R3, R3, R2, RZ, 0xb ;  /* 0x0000000203037211 */ /* 0x000fc800078f58ff */
[----:B------:R-:W-:-:S04]  /*01d0*/  LOP3.LUT R37, R3, 0xfffff800, RZ, 0xc0, !PT ;  /* 0xfffff80003257812 */ /* 0x000fc800078ec0ff */
[----:B------:R-:W-:Y:S01]  /*01e0*/  IADD3 R37, R2, -R37, RZ ;  /* 0x8000002502257210 */ /* 0x000fe20007ffe0ff */
[----:B------:R-:W-:-:S04]  /*01f0*/  HFMA2.MMA R2, -RZ, RZ, 1.625, 0 ;  /* 0x3e800000ff027435 */ /* 0x000fc800000001ff */
[----:B------:R-:W-:-:S04]  /*0200*/  IMAD.WIDE R20, R37, 0x4, R20 ;  /* 0x0000000425147825 */ /* 0x000fc800078e0214 */
[----:B------:R-:W-:Y:S02]  /*0210*/  IMAD.WIDE R32, R37, 0x4, R30 ;  /* 0x0000000425207825 */ /* 0x000fe400078e021e */
[----:B------:R-:W5:Y:S04]  /*0220*/  LDG.E.128 R28, desc[UR4][R28.64+0x800] ;  /* 0x000800041c1c7981 */ /* 0x000f68000c1e1d00 */
[----:B------:R-:W5:Y:S01]  /*0230*/  LDG.E.EL.128 R32, desc[UR4][R32.64] ;  /* 0x0000000420207981 */ /* 0x000f62000c2e1d00 */
[----:B--2---:R-:W-:Y:S01]  /*0240*/  FADD R25, R25, 9.9999997473787516356e-06 ;  /* 0x3727c5ac19197421 */ /* 0x004fe20000000000 */
[----:B------:R-:W-:-:S03]  /*0250*/  FADD R23, R24, 9.9999997473787516356e-06 ;  /* 0x3727c5ac18177421 */ /* 0x000fc60000000000 */
[----:B------:R-:W0:Y:S08]  /*0260*/  MUFU.SQRT R24, R25 ;  /* 0x0000001900187308 */ /* 0x000e300000002000 */
[----:B------:R-:W1:Y:S01]  /*0270*/  MUFU.SQRT R22, R23 ;  /* 0x0000001700167308 */ /* 0x000e620000002000 */
[C---:B0-----:R-:W-:Y:S02]  /*0280*/  FSETP.GT.AND P1, PT, R24.reuse, 8.50705917302346158658e+37, PT ;  /* 0x7e8000001800780b */ /* 0x041fe40003f24000 */
[----:B------:R-:W-:-:S02]  /*0290*/  FSETP.GEU.AND P3, PT, R24, 1.175494350822287508e-38, PT ;  /* 0x008000001800780b */ /* 0x000fc40003f6e000 */
[C---:B-1----:R-:W-:Y:S02]  /*02a0*/  FSETP.GT.AND P0, PT, R22.reuse, 8.50705917302346158658e+37, PT ;  /* 0x7e8000001600780b */ /* 0x042fe40003f04000 */
[----:B------:R-:W-:-:S07]  /*02b0*/  FSETP.GEU.AND P2, PT, R22, 1.175494350822287508e-38, PT ;  /* 0x008000001600780b */ /* 0x000fce0003f4e000 */
[----:B------:R-:W-:-:S04]  /*02c0*/  @P1 FMUL R24, R24, 0.25 ;  /* 0x3e80000018181820 */ /* 0x000fc80000400000 */
[----:B------:R-:W-:Y:S01]  /*02d0*/  @!P3 FMUL R24, R24, 16777216 ;  /* 0x4b8000001818b820 */ /* 0x000fe20000400000 */
[----:B------:R-:W-:-:S04]  /*02e0*/  @P0 FMUL R22, R22, 0.25 ;  /* 0x3e80000016160820 */ /* 0x000fc80000400000 */
[----:B------:R-:W-:Y:S01]  /*02f0*/  @!P2 FMUL R22, R22, 16777216 ;  /* 0x4b8000001616a820 */ /* 0x000fe20000400000 */
[----:B------:R-:W-:Y:S01]  /*0300*/  MUFU.RCP R24, R24 ;  /* 0x0000001800187308 */ /* 0x000fe20000001000 */
[----:B---3--:R-:W-:Y:S01]  /*0310*/  FADD R8, R8, -R16 ;  /* 0x8000001008087221 */ /* 0x008fe20000000000 */
[----:B------:R-:W-:-:S06]  /*0320*/  FADD R9, R9, -R17 ;  /* 0x8000001109097221 */ /* 0x000fcc0000000000 */
[----:B------:R0:W1:Y:S01]  /*0330*/  MUFU.RCP R3, R22 ;  /* 0x0000001600037308 */ /* 0x0000620000001000 */
[C---:B------:R-:W-:Y:S02]  /*0340*/  FSEL R16, R2.reuse, 1, P0 ;  /* 0x3f80000002107808 */ /* 0x040fe40000000000 */
[----:B------:R-:W-:-:S03]  /*0350*/  FSEL R17, R2, 1, P1 ;  /* 0x3f80000002117808 */ /* 0x000fc60000800000 */
[----:B------:R-:W-:Y:S02]  /*0360*/  @!P2 FMUL R16, R16, 16777216 ;  /* 0x4b8000001010a820 */ /* 0x000fe40000400000 */
[----:B------:R-:W-:Y:S01]  /*0370*/  @!P3 FMUL R17, R17, 16777216 ;  /* 0x4b8000001111b820 */ /* 0x000fe20000400000 */
[----:B0-----:R-:W2:Y:S01]  /*0380*/  LDG.E.EL.128 R20, desc[UR4][R20.64] ;  /* 0x0000000414147981 */ /* 0x001ea2000c2e1d00 */
[----:B------:R-:W-:Y:S01]  /*0390*/  FADD R27, R27, 9.9999997473787516356e-06 ;  /* 0x3727c5ac1b1b7421 */ /* 0x000fe20000000000 */
[----:B-1----:R-:W-:Y:S01]  /*03a0*/  FMUL R3, R3, R16 ;  /* 0x0000001003037220 */ /* 0x002fe20000400000 */
[----:B------:R-:W-:Y:S01]  /*03b0*/  FMUL R16, R24, R17 ;  /* 0x0000001118107220 */ /* 0x000fe20000400000 */
[----:B------:R-:W-:Y:S02]  /*03c0*/  FADD R17, R26, 9.9999997473787516356e-06 ;  /* 0x3727c5ac1a117421 */ /* 0x000fe40000000000 */
[----:B------:R-:W0:Y:S08]  /*03d0*/  MUFU.SQRT R26, R27 ;  /* 0x0000001b001a7308 */ /* 0x000e300000002000 */
[----:B------:R-:W1:Y:S01]  /*03e0*/  MUFU.SQRT R25, R17 ;  /* 0x0000001100197308 */ /* 0x000e620000002000 */
[----:B0-----:R-:W-:-:S02]  /*03f0*/  FSETP.GT.AND P1, PT, R26, 8.50705917302346158658e+37, PT ;  /* 0x7e8000001a00780b */ /* 0x001fc40003f24000 */
[----:B------:R-:W-:Y:S02]  /*0400*/  FSETP.GEU.AND P3, PT, R26, 1.175494350822287508e-38, PT ;  /* 0x008000001a00780b */ /* 0x000fe40003f6e000 */
[C---:B-1----:R-:W-:Y:S02]  /*0410*/  FSETP.GT.AND P0, PT, R25.reuse, 8.50705917302346158658e+37, PT ;  /* 0x7e8000001900780b */ /* 0x042fe40003f04000 */
[----:B------:R-:W-:-:S07]  /*0420*/  FSETP.GEU.AND P2, PT, R25, 1.175494350822287508e-38, PT ;  /* 0x008000001900780b */ /* 0x000fce0003f4e000 */
[----:B------:R-:W-:-:S04]  /*0430*/  @P1 FMUL R26, R26, 0.25 ;  /* 0x3e8000001a1a1820 */ /* 0x000fc80000400000 */
[----:B------:R-:W-:Y:S01]  /*0440*/  @P0 FMUL R25, R25, 0.25 ;  /* 0x3e80000019190820 */ /* 0x000fe20000400000 */
[----:B------:R-:W-:-:S03]  /*0450*/  @!P3 FMUL R26, R26, 16777216 ;  /* 0x4b8000001a1ab820 */ /* 0x000fc60000400000 */
[----:B------:R-:W-:Y:S01]  /*0460*/  @!P2 FMUL R25, R25, 16777216 ;  /* 0x4b8000001919a820 */ /* 0x000fe20000400000 */
[----:B------:R-:W-:Y:S01]  /*0470*/  FMUL R3, R3, R8 ;  /* 0x0000000803037220 */ /* 0x000fe20000400000 */
[----:B------:R-:W-:Y:S01]  /*0480*/  FMUL R16, R16, R9 ;  /* 0x0000000910107220 */ /* 0x000fe20000400000 */
[----:B------:R-:W0:Y:S02]  /*0490*/  MUFU.RCP R24, R26 ;  /* 0x0000001a00187308 */ /* 0x000e240000001000 */
[----:B----4-:R-:W-:Y:S01]  /*04a0*/  FFMA R3, R4, R3, R12 ;  /* 0x0000000304037223 */ /* 0x010fe2000000000c */
[----:B------:R-:W-:Y:S01]  /*04b0*/  FFMA R36, R5, R16, R13 ;  /* 0x0000001005247223 */ /* 0x000fe2000000000d */
[----:B------:R-:W-:-:S04]  /*04c0*/  FADD R4, R10, -R18 ;  /* 0x800000120a047221 */ /* 0x000fc80000000000 */
[----:B------:R-:W1:Y:S01]  /*04d0*/  MUFU.RCP R25, R25 ;  /* 0x0000001900197308 */ /* 0x000e620000001000 */
[----:B------:R-:W-:Y:S01]  /*04e0*/  FADD R5, R11, -R19 ;  /* 0x800000130b057221 */ /* 0x000fe20000000000 */
[C---:B------:R-:W-:Y:S02]  /*04f0*/  FSEL R10, R2.reuse, 1, P0 ;  /* 0x3f800000020a7808 */ /* 0x040fe40000000000 */
[----:B------:R-:W-:Y:S01]  /*0500*/  FSEL R11, R2, 1, P1 ;  /* 0x3f800000020b7808 */ /* 0x000fe20000800000 */
[----:B------:R-:W-:-:S04]  /*0510*/  IMAD.WIDE R8, R37, 0x4, R42 ;  /* 0x0000000425087825 */ /* 0x000fc800078e022a */
[----:B------:R-:W-:Y:S01]  /*0520*/  @!P2 FMUL R10, R10, 16777216 ;  /* 0x4b8000000a0aa820 */ /* 0x000fe20000400000 */
[----:B------:R-:W3:Y:S01]  /*0530*/  LDC.64 R42, c[0x0][0x250] ;  /* 0x00009400ff2a7b82 */ /* 0x000ee20000000a00 */
[----:B------:R-:W-:Y:S01]  /*0540*/  @!P3 FMUL R11, R11, 16777216 ;  /* 0x4b8000000b0bb820 */ /* 0x000fe20000400000 */
[----:B------:R-:W-:-:S04]  /*0550*/  IMAD.WIDE R16, R37, 0x4, R40 ;  /* 0x0000000425107825 */ /* 0x000fc800078e0228 */
[----:B0-----:R-:W-:Y:S01]  /*0560*/  FMUL R24, R24, R11 ;  /* 0x0000000b18187220 */ /* 0x001fe20000400000 */
[----:B-1----:R-:W-:Y:S01]  /*0570*/  FMUL R25, R25, R10 ;  /* 0x0000000a19197220 */ /* 0x002fe20000400000 */
[----:B------:R-:W4:Y:S01]  /*0580*/  LDG.E.EL.128 R16, desc[UR4][R16.64] ;  /* 0x0000000410107981 */ /* 0x000f22000c2e1d00 */
[----:B------:R-:W0:Y:S03]  /*0590*/  LDC.64 R40, c[0x0][0x248] ;  /* 0x00009200ff287b82 */ /* 0x000e260000000a00 */
[----:B------:R-:W4:Y:S01]  /*05a0*/  LDG.E.EL.128 R8, desc[UR4][R8.64] ;  /* 0x0000000408087981 */ /* 0x000f22000c2e1d00 */
[----:B------:R-:W-:Y:S01]  /*05b0*/  FMUL R25, R25, R4 ;  /* 0x0000000419197220 */ /* 0x000fe20000400000 */
[----:B------:R-:W-:-:S03]  /*05c0*/  FMUL R24, R24, R5 ;  /* 0x0000000518187220 */ /* 0x000fc60000400000 */
[----:B------:R-:W1:Y:S01]  /*05d0*/  LDC.64 R4, c[0x0][0x240] ;  /* 0x00009000ff047b82 */ /* 0x000e620000000a00 */
[----:B-----5:R-:W-:Y:S01]  /*05e0*/  FADD R30, R30, -R34 ;  /* 0x800000221e1e7221 */ /* 0x020fe20000000000 */
[----:B------:R-:W-:Y:S01]  /*05f0*/  FADD R28, R28, -R32 ;  /* 0x800000201c1c7221 */ /* 0x000fe20000000000 */
[----:B------:R-:W-:Y:S01]  /*0600*/  FADD R33, R29, -R33 ;  /* 0x800000211d217221 */ /* 0x000fe20000000000 */
[----:B--2---:R-:W-:Y:S01]  /*0610*/  FADD R22, R22, 9.9999997473787516356e-06 ;  /* 0x3727c5ac16167421 */ /* 0x004fe20000000000 */
[----:B------:R-:W-:Y:S01]  /*0620*/  FADD R20, R20, 9.9999997473787516356e-06 ;  /* 0x3727c5ac14147421 */ /* 0x000fe20000000000 */
[----:B------:R-:W-:Y:S02]  /*0630*/  FADD R21, R21, 9.9999997473787516356e-06 ;  /* 0x3727c5ac15157421 */ /* 0x000fe40000000000 */
[----:B------:R-:W2:Y:S08]  /*0640*/  MUFU.SQRT R13, R22 ;  /* 0x00000016000d7308 */ /* 0x000eb00000002000 */
[----:B------:R-:W5:Y:S08]  /*0650*/  MUFU.SQRT R26, R20 ;  /* 0x00000014001a7308 */ /* 0x000f700000002000 */
[----:B------:R-:W0:Y:S01]  /*0660*/  MUFU.SQRT R12, R21 ;  /* 0x00000015000c7308 */ /* 0x000e220000002000 */
[----:B--2---:R-:W-:-:S02]  /*0670*/  FSETP.GT.AND P2, PT, R13, 8.50705917302346158658e+37, PT ;  /* 0x7e8000000d00780b */ /* 0x004fc40003f44000 */
[----:B------:R-:W-:Y:S02]  /*0680*/  FSETP.GEU.AND P5, PT, R13, 1.175494350822287508e-38, PT ;  /* 0x008000000d00780b */ /* 0x000fe40003fae000 */
[C---:B-----5:R-:W-:Y:S02]  /*0690*/  FSETP.GT.AND P0, PT, R26.reuse, 8.50705917302346158658e+37, PT ;  /* 0x7e8000001a00780b */ /* 0x060fe40003f04000 */
[----:B------:R-:W-:Y:S02]  /*06a0*/  FSETP.GEU.AND P3, PT, R26, 1.175494350822287508e-38, PT ;  /* 0x008000001a00780b */ /* 0x000fe40003f6e000 */
[C---:B0-----:R-:W-:Y:S02]  /*06b0*/  FSETP.GT.AND P1, PT, R12.reuse, 8.50705917302346158658e+37, PT ;  /* 0x7e8000000c00780b */ /* 0x041fe40003f24000 */
[----:B------:R-:W-:-:S03]  /*06c0*/  FSETP.GEU.AND P4, PT, R12, 1.175494350822287508e-38, PT ;  /* 0x008000000c00780b */ /* 0x000fc60003f8e000 */
[----:B------:R-:W-:-:S04]  /*06d0*/  @P2 FMUL R13, R13, 0.25 ;  /* 0x3e8000000d0d2820 */ /* 0x000fc80000400000 */
[----:B------:R-:W-:Y:S01]  /*06e0*/  @P0 FMUL R26, R26, 0.25 ;  /* 0x3e8000001a1a0820 */ /* 0x000fe20000400000 */
[----:B------:R-:W-:Y:S01]  /*06f0*/  @!P5 FMUL R13, R13, 16777216 ;  /* 0x4b8000000d0dd820 */ /* 0x000fe20000400000 */
[----:B------:R-:W-:Y:S02]  /*0700*/  FFMA R20, R6, R25, R14 ;  /* 0x0000001906147223 */ /* 0x000fe4000000000e */
[----:B------:R-:W-:Y:S01]  /*0710*/  @!P3 FMUL R26, R26, 16777216 ;  /* 0x4b8000001a1ab820 */ /* 0x000fe20000400000 */
[----:B------:R-:W-:Y:S01]  /*0720*/  @P1 FMUL R12, R12, 0.25 ;  /* 0x3e8000000c0c1820 */ /* 0x000fe20000400000 */
[----:B------:R-:W0:Y:S03]  /*0730*/  MUFU.RCP R25, R13 ;  /* 0x0000000d00197308 */ /* 0x000e260000001000 */
[----:B------:R-:W-:Y:S01]  /*0740*/  @!P4 FMUL R12, R12, 16777216 ;  /* 0x4b8000000c0cc820 */ /* 0x000fe20000400000 */
[----:B------:R-:W-:-:S04]  /*0750*/  FSEL R14, R2, 1, P2 ;  /* 0x3f800000020e7808 */ /* 0x000fc80001000000 */
[----:B------:R-:W2:Y:S01]  /*0760*/  MUFU.RCP R22, R26 ;  /* 0x0000001a00167308 */ /* 0x000ea20000001000 */
[----:B------:R-:W-:Y:S01]  /*0770*/  FFMA R21, R7, R24, R15 ;  /* 0x0000001807157223 */ /* 0x000fe2000000000f */
[----:B------:R-:W-:Y:S01]  /*0780*/  FSEL R7, R2, 1, P0 ;  /* 0x3f80000002077808 */ /* 0x000fe20000000000 */
[----:B------:R-:W-:-:S05]  /*0790*/  @!P5 FMUL R14, R14, 16777216 ;  /* 0x4b8000000e0ed820 */ /* 0x000fca0000400000 */
[----:B------:R-:W5:Y:S01]  /*07a0*/  MUFU.RCP R12, R12 ;  /* 0x0000000c000c7308 */ /* 0x000f620000001000 */
[----:B------:R-:W-:Y:S01]  /*07b0*/  FSEL R15, R2, 1, P1 ;  /* 0x3f800000020f7808 */ /* 0x000fe20000800000 */
[----:B------:R-:W-:Y:S01]  /*07c0*/  @!P3 FMUL R7, R7, 16777216 ;  /* 0x4b8000000707b820 */ /* 0x000fe20000400000 */
[----:B0-----:R-:W-:-:S03]  /*07d0*/  FMUL R25, R25, R14 ;  /* 0x0000000e19197220 */ /* 0x001fc60000400000 */
[----:B------:R-:W-:Y:S01]  /*07e0*/  @!P4 FMUL R15, R15, 16777216 ;  /* 0x4b8000000f0fc820 */ /* 0x000fe20000400000 */
[----:B--2---:R-:W-:Y:S01]  /*07f0*/  FMUL R7, R22, R7 ;  /* 0x0000000716077220 */ /* 0x004fe20000400000 */
[----:B------:R-:W-:Y:S02]  /*0800*/  FMUL R25, R25, R30 ;  /* 0x0000001e19197220 */ /* 0x000fe40000400000 */
[----:B-----5:R-:W-:Y:S01]  /*0810*/  FMUL R22, R12, R15 ;  /* 0x0000000f0c167220 */ /* 0x020fe20000400000 */
[----:B------:R-:W-:Y:S01]  /*0820*/  FMUL R15, R7, R28 ;  /* 0x0000001c070f7220 */ /* 0x000fe20000400000 */
[----:B------:R-:W-:-:S04]  /*0830*/  IMAD.WIDE R6, R38, 0x4, R40 ;  /* 0x0000000426067825 */ /* 0x000fc800078e0228 */
[----:B----4-:R-:W-:Y:S01]  /*0840*/  FFMA R10, R10, R25, R18 ;  /* 0x000000190a0a7223 */ /* 0x010fe20000000012 */
[----:B-1----:R-:W-:-:S04]  /*0850*/  IMAD.WIDE R28, R0, 0x4, R4 ;  /* 0x00000004001c7825 */ /* 0x002fc800078e0204 */
[----:B------:R-:W-:Y:S01]  /*0860*/  FFMA R8, R8, R15, R16 ;  /* 0x0000000f08087223 */ /* 0x000fe20000000010 */
[----:B------:R-:W2:Y:S01]  /*0870*/  LDG.E.EL.128 R4, desc[UR4][R6.64] ;  /* 0x0000000406047981 */ /* 0x000ea2000c2e1d00 */
[----:B---3--:R-:W-:-:S03]  /*0880*/  IMAD.WIDE R24, R38, 0x4, R42 ;  /* 0x0000000426187825 */ /* 0x008fc600078e022a */
[----:B------:R-:W2:Y:S04]  /*0890*/  LDG.E.128 R12, desc[UR4][R28.64] ;  /* 0x000000041c0c7981 */ /* 0x000ea8000c1e1d00 */
[----:B------:R-:W3:Y:S01]  /*08a0*/  LDG.E.EL.128 R24, desc[UR4][R24.64] ;  /* 0x0000000418187981 */ /* 0x000ee2000c2e1d00 */
[----:B------:R-:W-:Y:S01]  /*08b0*/  FMUL R22, R22, R33 ;  /* 0x0000002116167220 */ /* 0x000fe20000400000 */
[----:B------:R-:W-:-:S04]  /*08c0*/  IMAD.WIDE R32, R37, 0x4, R40 ;  /* 0x0000000425207825 */ /* 0x000fc800078e0228 */
[----:B------:R-:W-:Y:S02]  /*08d0*/  FADD R16, R31, -R35 ;  /* 0x800000231f107221 */ /* 0x000fe40000000000 */
[----:B------:R-:W4:Y:S04]  /*08e0*/  LDG.E.128 R28, desc[UR4][R28.64+0x800] ;  /* 0x000800041c1c7981 */ /* 0x000f28000c1e1d00 */
[----:B------:R-:W4:Y:S01]  /*08f0*/  LDG.E.EL.128 R32, desc[UR4][R32.64] ;  /* 0x0000000420207981 */ /* 0x000f22000c2e1d00 */
[----:B------:R-:W-:Y:S01]  /*0900*/  FFMA R9, R9, R22, R17 ;  /* 0x0000001609097223 */ /* 0x000fe20000000011 */
[----:B--2---:R-:W-:Y:S01]  /*0910*/  FADD R5, R13, -R5 ;  /* 0x800000050d057221 */ /* 0x004fe20000000000 */
[----:B------:R-:W-:Y:S01]  /*0920*/  FADD R4, R12, -R4 ;  /* 0x800000040c047221 */ /* 0x000fe20000000000 */
[----:B---3--:R-:W-:Y:S01]  /*0930*/  FADD R13, R24, 9.9999997473787516356e-06 ;  /* 0x3727c5ac180d7421 */ /* 0x008fe20000000000 */
[----:B------:R-:W-:-:S05]  /*0940*/  FADD R12, R25, 9.9999997473787516356e-06 ;  /* 0x3727c5ac190c7421 */ /* 0x000fca0000000000 */
[----:B------:R-:W0:Y:S01]  /*0950*/  MUFU.SQRT R13, R13 ;  /* 0x0000000d000d7308 */ /* 0x000e220000002000 */
[----:B------:R-:W-:Y:S01]  /*0960*/  FADD R26, R26, 9.9999997473787516356e-06 ;  /* 0x3727c5ac1a1a7421 */ /* 0x000fe20000000000 */
[----:B------:R-:W-:-:S06]  /*0970*/  FADD R27, R27, 9.9999997473787516356e-06 ;  /* 0x3727c5ac1b1b7421 */ /* 0x000fcc0000000000 */
[----:B------:R-:W1:Y:S01]  /*0980*/  MUFU.SQRT R12, R12 ;  /* 0x0000000c000c7308 */ /* 0x000e620000002000 */
[----:B------:R-:W-:Y:S01]  /*0990*/  FADD R6, R14, -R6 ;  /* 0x800000060e067221 */ /* 0x000fe20000000000 */
[----:B------:R-:W-:-:S06]  /*09a0*/  FADD R7, R15, -R7 ;  /* 0x800000070f077221 */ /* 0x000fcc0000000000 */
[----:B------:R-:W2:Y:S01]  /*09b0*/  MUFU.SQRT R14, R26 ;  /* 0x0000001a000e7308 */ /* 0x000ea20000002000 */
[----:B0-----:R-:W-:-:S07]  /*09c0*/  FSETP.GT.AND P6, PT, R13, 8.50705917302346158658e+37, PT ;  /* 0x7e8000000d00780b */ /* 0x001fce0003fc4000 */
[----:B------:R0:W3:Y:S01]  /*09d0*/  MUFU.SQRT R15, R27 ;  /* 0x0000001b000f7308 */ /* 0x0000e20000002000 */
[C---:B-1----:R-:W-:Y:S02]  /*09e0*/  FSETP.GT.AND P5, PT, R12.reuse, 8.50705917302346158658e+37, PT ;  /* 0x7e8000000c00780b */ /* 0x042fe40003fa4000 */
[----:B------:R-:W-:Y:S02]  /*09f0*/  FSETP.GEU.AND P3, PT, R12, 1.175494350822287508e-38, PT ;  /* 0x008000000c00780b */ /* 0x000fe40003f6e000 */
[C---:B------:R-:W-:Y:S02]  /*0a00*/  FSETP.GEU.AND P4, PT, R13.reuse, 1.175494350822287508e-38, PT ;  /* 0x008000000d00780b */ /* 0x040fe40003f8e000 */
[----:B--2---:R-:W-:Y:S01]  /*0a10*/  FSETP.GT.AND P2, PT, R14, 8.50705917302346158658e+37, PT ;  /* 0x7e8000000e00780b */ /* 0x004fe20003f44000 */
[----:B------:R-:W-:Y:S01]  /*0a20*/  @P6 FMUL R13, R13, 0.25 ;  /* 0x3e8000000d0d6820 */ /* 0x000fe20000400000 */
[----:B------:R-:W-:Y:S01]  /*0a30*/  FSEL R24, R2, 1, P6 ;  /* 0x3f80000002187808 */ /* 0x000fe20003000000 */
[----:B----4-:R-:W-:Y:S01]  /*0a40*/  FADD R17, R28, -R32 ;  /* 0x800000201c117221 */ /* 0x010fe20000000000 */
[----:B------:R-:W-:Y:S01]  /*0a50*/  FSETP.GEU.AND P1, PT, R14, 1.175494350822287508e-38, PT ;  /* 0x008000000e00780b */ /* 0x000fe20003f2e000 */
[----:B------:R-:W-:Y:S01]  /*0a60*/  FADD R22, R30, -R34 ;  /* 0x800000221e167221 */ /* 0x000fe20000000000 */
[----:B------:R-:W-:Y:S01]  /*0a70*/  FADD R39, R31, -R35 ;  /* 0x800000231f277221 */ /* 0x000fe20000000000 */
[----:B0-----:R-:W0:Y:S01]  /*0a80*/  LDC.64 R26, c[0x0][0x258] ;  /* 0x00009600ff1a7b82 */ /* 0x001e220000000a00 */
[C---:B---3--:R-:W-:Y:S01]  /*0a90*/  FSETP.GT.AND P0, PT, R15.reuse, 8.50705917302346158658e+37, PT ;  /* 0x7e8000000f00780b */ /* 0x048fe20003f04000 */
[----:B------:R-:W-:Y:S01]  /*0aa0*/  @P5 FMUL R12, R12, 0.25 ;  /* 0x3e8000000c0c5820 */ /* 0x000fe20000400000 */
[----:B------:R-:W-:-:S03]  /*0ab0*/  FSETP.GEU.AND P6, PT, R15, 1.175494350822287508e-38, PT ;  /* 0x008000000f00780b */ /* 0x000fc60003fce000 */
[----:B------:R-:W-:Y:S01]  /*0ac0*/  @!P3 FMUL R12, R12, 16777216 ;  /* 0x4b8000000c0cb820 */ /* 0x000fe20000400000 */
[----:B------:R-:W-:Y:S01]  /*0ad0*/  @P2 FMUL R14, R14, 0.25 ;  /* 0x3e8000000e0e2820 */ /* 0x000fe20000400000 */
[----:B------:R-:W-:Y:S01]  /*0ae0*/  @!P4 FMUL R13, R13, 16777216 ;  /* 0x4b8000000d0dc820 */ /* 0x000fe20000400000 */
[----:B------:R-:W-:Y:S01]  /*0af0*/  FSEL R25, R2, 1, P5 ;  /* 0x3f80000002197808 */ /* 0x000fe20002800000 */
[----:B------:R1:W2:Y:S01]  /*0b00*/  MUFU.RCP R28, R12 ;  /* 0x0000000c001c7308 */ /* 0x0002a20000001000 */
[----:B------:R-:W3:Y:S03]  /*0b10*/  LDC.64 R30, c[0x0][0x260] ;  /* 0x00009800ff1e7b82 */ /* 0x000ee60000000a00 */
[----:B------:R-:W-:Y:S01]  /*0b20*/  @P0 FMUL R15, R15, 0.25 ;  /* 0x3e8000000f0f0820 */ /* 0x000fe20000400000 */
[----:B------:R-:W-:-:S03]  /*0b30*/  @!P1 FMUL R14, R14, 16777216 ;  /* 0x4b8000000e0e9820 */ /* 0x000fc60000400000 */
[----:B------:R-:W-:Y:S01]  /*0b40*/  @!P6 FMUL R15, R15, 16777216 ;  /* 0x4b8000000f0fe820 */ /* 0x000fe20000400000 */
[----:B------:R-:W4:Y:S01]  /*0b50*/  MUFU.RCP R13, R13 ;  /* 0x0000000d000d7308 */ /* 0x000f220000001000 */
[----:B------:R-:W-:Y:S01]  /*0b60*/  @!P3 FMUL R25, R25, 16777216 ;  /* 0x4b8000001919b820 */ /* 0x000fe20000400000 */
[----:B-1----:R-:W-:-:S06]  /*0b70*/  FSEL R12, R2, 1, P0 ;  /* 0x3f800000020c7808 */ /* 0x002fcc0000000000 */
[----:B------:R-:W1:Y:S01]  /*0b80*/  MUFU.RCP R14, R14 ;  /* 0x0000000e000e7308 */ /* 0x000e620000001000 */
[----:B--2---:R-:W-:Y:S01]  /*0b90*/  FMUL R28, R28, R25 ;  /* 0x000000191c1c7220 */ /* 0x004fe20000400000 */
[----:B------:R-:W-:-:S06]  /*0ba0*/  FSEL R25, R2, 1, P2 ;  /* 0x3f80000002197808 */ /* 0x000fcc0001000000 */
[----:B------:R-:W2:Y:S01]  /*0bb0*/  MUFU.RCP R15, R15 ;  /* 0x0000000f000f7308 */ /* 0x000ea20000001000 */
[----:B------:R-:W-:Y:S01]  /*0bc0*/  @!P4 FMUL R24, R24, 16777216 ;  /* 0x4b8000001818c820 */ /* 0x000fe20000400000 */
[----:B------:R-:W-:Y:S01]  /*0bd0*/  @!P1 FMUL R25, R25, 16777216 ;  /* 0x4b80000019199820 */ /* 0x000fe20000400000 */
[----:B------:R-:W-:Y:S02]  /*0be0*/  @!P6 FMUL R12, R12, 16777216 ;  /* 0x4b8000000c0ce820 */ /* 0x000fe40000400000 */
[----:B----4-:R-:W-:Y:S01]  /*0bf0*/  FMUL R13, R13, R24 ;  /* 0x000000180d0d7220 */ /* 0x010fe20000400000 */
[----:B-1----:R-:W-:-:S03]  /*0c00*/  FMUL R41, R14, R25 ;  /* 0x000000190e297220 */ /* 0x002fc60000400000 */
[----:B------:R-:W-:Y:S01]  /*0c10*/  FMUL R25, R13, R4 ;  /* 0x000000040d197220 */ /* 0x000fe20000400000 */
[----:B------:R-:W-:Y:S01]  /*0c20*/  FMUL R41, R41, R6 ;  /* 0x0000000629297220 */ /* 0x000fe20000400000 */
[----:B--2---:R-:W-:Y:S01]  /*0c30*/  FMUL R40, R15, R12 ;  /* 0x0000000c0f287220 */ /* 0x004fe20000400000 */
[----:B---3--:R-:W-:-:S04]  /*0c40*/  IMAD.WIDE R12, R38, 0x4, R30 ;  /* 0x00000004260c7825 */ /* 0x008fc800078e021e */
[----:B------:R-:W-:Y:S01]  /*0c50*/  FMUL R40, R40, R7 ;  /* 0x0000000728287220 */ /* 0x000fe20000400000 */
[----:B0-----:R-:W-:-:S04]  /*0c60*/  IMAD.WIDE R6, R38, 0x4, R26 ;  /* 0x0000000426067825 */ /* 0x001fc800078e021a */
[----:B------:R-:W-:Y:S01]  /*0c70*/  FMUL R28, R28, R5 ;  /* 0x000000051c1c7220 */ /* 0x000fe20000400000 */
[----:B------:R-:W2:Y:S04]  /*0c80*/  LDG.E.EL.128 R12, desc[UR4][R12.64] ;  /* 0x000000040c0c7981 */ /* 0x000ea8000c2e1d00 */
[----:B------:R-:W2:Y:S01]  /*0c90*/  LDG.E.EL.128 R4, desc[UR4][R6.64] ;  /* 0x0000000406047981 */ /* 0x000ea2000c2e1d00 */
[----:B------:R-:W-:-:S04]  /*0ca0*/  IMAD.WIDE R44, R37, 0x4, R42 ;  /* 0x00000004252c7825 */ /* 0x000fc800078e022a */
[----:B------:R-:W-:-:S04]  /*0cb0*/  IMAD.WIDE R42, R37, 0x4, R26 ;  /* 0x00000004252a7825 */ /* 0x000fc800078e021a */
[----:B------:R-:W-:Y:S01]  /*0cc0*/  FADD R18, R29, -R33 ;  /* 0x800000211d127221 */ /* 0x000fe20000000000 */
[----:B------:R-:W-:-:S06]  /*0cd0*/  IMAD.WIDE R32, R37, 0x4, R30 ;  /* 0x0000000425207825 */ /* 0x000fcc00078e021e */
[----:B------:R-:W3:Y:S01]  /*0ce0*/  LDG.E.EL.128 R32, desc[UR4][R32.64] ;  /* 0x0000000420207981 */ /* 0x000ee2000c2e1d00 */
[----:B--2---:R-:W-:-:S03]  /*0cf0*/  FFMA R4, R4, R25, R12 ;  /* 0x0000001904047223 */ /* 0x004fc6000000000c */
[----:B------:R-:W2:Y:S01]  /*0d00*/  LDG.E.EL.128 R24, desc[UR4][R44.64] ;  /* 0x000000042c187981 */ /* 0x000ea2000c2e1d00 */
[----:B------:R-:W-:-:S03]  /*0d10*/  FFMA R5, R5, R28, R13 ;  /* 0x0000001c05057223 */ /* 0x000fc6000000000d */
[----:B------:R-:W3:Y:S01]  /*0d20*/  LDG.E.EL.128 R28, desc[UR4][R42.64] ;  /* 0x000000042a1c7981 */ /* 0x000ee2000c2e1d00 */
[----:B------:R-:W-:Y:S01]  /*0d30*/  FFMA R40, R7, R40, R15 ;  /* 0x0000002807287223 */ /* 0x000fe2000000000f */
[----:B------:R-:W-:Y:S01]  /*0d40*/  FFMA R41, R6, R41, R14 ;  /* 0x0000002906297223 */ /* 0x000fe2000000000e */
[----:B------:R-:W-:-:S04]  /*0d50*/  FADD R23, R23, 9.9999997473787516356e-06 ;  /* 0x3727c5ac17177421 */ /* 0x000fc80000000000 */
[----:B------:R-:W-:Y:S01]  /*0d60*/  MUFU.SQRT R14, R23 ;  /* 0x00000017000e7308 */ /* 0x000fe20000002000 */
[----:B------:R-:W-:Y:S01]  /*0d70*/  FSETP.GEU.AND P6, PT, R36, -R5, PT ;  /* 0x800000052400720b */ /* 0x000fe20003fce000 */
[----:B------:R-:W-:-:S05]  /*0d80*/  FADD R5, R5, R36 ;  /* 0x0000002405057221 */ /* 0x000fca0000000000 */
[----:B------:R-:W-:Y:S01]  /*0d90*/  FSEL R5, R5, RZ, P6 ;  /* 0x000000ff05057208 */ /* 0x000fe20003000000 */
[----:B--2---:R-:W-:-:S04]  /*0da0*/  FADD R24, R24, 9.9999997473787516356e-06 ;  /* 0x3727c5ac18187421 */ /* 0x004fc80000000000 */
[----:B------:R-:W0:Y:S01]  /*0db0*/  MUFU.SQRT R13, R24 ;  /* 0x00000018000d7308 */ /* 0x000e220000002000 */
[----:B------:R-:W-:-:S07]  /*0dc0*/  FADD R25, R25, 9.9999997473787516356e-06 ;  /* 0x3727c5ac19197421 */ /* 0x000fce0000000000 */
[----:B------:R-:W1:Y:S01]  /*0dd0*/  MUFU.SQRT R7, R25 ;  /* 0x0000001900077308 */ /* 0x000e620000002000 */
[C---:B0-----:R-:W-:Y:S02]  /*0de0*/  FSETP.GT.AND P1, PT, R13.reuse, 8.50705917302346158658e+37, PT ;  /* 0x7e8000000d00780b */ /* 0x041fe40003f24000 */
[----:B------:R-:W-:Y:S02]  /*0df0*/  FSETP.GEU.AND P3, PT, R13, 1.175494350822287508e-38, PT ;  /* 0x008000000d00780b */ /* 0x000fe40003f6e000 */
[C---:B-1----:R-:W-:Y:S02]  /*0e00*/  FSETP.GT.AND P2, PT, R7.reuse, 8.50705917302346158658e+37, PT ;  /* 0x7e8000000700780b */ /* 0x042fe40003f44000 */
[----:B------:R-:W-:-:S07]  /*0e10*/  FSETP.GEU.AND P4, PT, R7, 1.175494350822287508e-38, PT ;  /* 0x008000000700780b */ /* 0x000fce0003f8e000 */
[----:B------:R-:W-:Y:S01]  /*0e20*/  @P1 FMUL R13, R13, 0.25 ;  /* 0x3e8000000d0d1820 */ /* 0x000fe20000400000 */
[----:B------:R-:W-:-:S03]  /*0e30*/  FADD R26, R26, 9.9999997473787516356e-06 ;  /* 0x3727c5ac1a1a7421 */ /* 0x000fc60000000000 */
[----:B------:R-:W-:Y:S01]  /*0e40*/  @!P3 FMUL R13, R13, 16777216 ;  /* 0x4b8000000d0db820 */ /* 0x000fe20000400000 */
[----:B------:R-:W0:Y:S01]  /*0e50*/  MUFU.SQRT R12, R26 ;  /* 0x0000001a000c7308 */ /* 0x000e220000002000 */
[----:B------:R-:W-:Y:S01]  /*0e60*/  FSEL R15, R2, 1, P1 ;  /* 0x3f800000020f7808 */ /* 0x000fe20000800000 */
[----:B------:R-:W-:-:S06]  /*0e70*/  @P2 FMUL R7, R7, 0.25 ;  /* 0x3e80000007072820 */ /* 0x000fcc0000400000 */
[----:B------:R-:W1:Y:S01]  /*0e80*/  MUFU.RCP R6, R13 ;  /* 0x0000000d00067308 */ /* 0x000e620000001000 */
[----:B------:R-:W-:Y:S01]  /*0e90*/  @!P4 FMUL R7, R7, 16777216 ;  /* 0x4b8000000707c820 */ /* 0x000fe20000400000 */
[----:B------:R-:W-:Y:S01]  /*0ea0*/  @!P3 FMUL R15, R15, 16777216 ;  /* 0x4b8000000f0fb820 */ /* 0x000fe20000400000 */
[----:B------:R-:W-:-:S05]  /*0eb0*/  FADD R27, R27, 9.9999997473787516356e-06 ;  /* 0x3727c5ac1b1b7421 */ /* 0x000fca0000000000 */
[----:B------:R-:W2:Y:S01]  /*0ec0*/  MUFU.RCP R7, R7 ;  /* 0x0000000700077308 */ /* 0x000ea20000001000 */
[----:B0-----:R-:W-:Y:S01]  /*0ed0*/  FSETP.GT.AND P0, PT, R12, 8.50705917302346158658e+37, PT ;  /* 0x7e8000000c00780b */ /* 0x001fe20003f04000 */
[----:B-1----:R-:W-:-:S06]  /*0ee0*/  FMUL R6, R6, R15 ;  /* 0x0000000f06067220 */ /* 0x002fcc0000400000 */
[----:B------:R-:W0:Y:S01]  /*0ef0*/  MUFU.SQRT R15, R27 ;  /* 0x0000001b000f7308 */ /* 0x000e220000002000 */
[----:B------:R-:W-:-:S05]  /*0f00*/  FSEL R24, R2, 1, P2 ;  /* 0x3f80000002187808 */ /* 0x000fca0001000000 */
[----:B------:R-:W-:Y:S01]  /*0f10*/  @!P4 FMUL R24, R24, 16777216 ;  /* 0x4b8000001818c820 */ /* 0x000fe20000400000 */
[C---:B------:R-:W-:Y:S01]  /*0f20*/  FSETP.GEU.AND P5, PT, R12.reuse, 1.175494350822287508e-38, PT ;  /* 0x008000000c00780b */ /* 0x040fe20003fae000 */
[----:B------:R-:W-:Y:S02]  /*0f30*/  @P0 FMUL R12, R12, 0.25 ;  /* 0x3e8000000c0c0820 */ /* 0x000fe40000400000 */
[----:B--2---:R-:W-:Y:S01]  /*0f40*/  FMUL R7, R7, R24 ;  /* 0x0000001807077220 */ /* 0x004fe20000400000 */
[----:B------:R-:W-:Y:S02]  /*0f50*/  FSEL R24, R2, 1, P0 ;  /* 0x3f80000002187808 */ /* 0x000fe40000000000 */
[C---:B------:R-:W-:Y:S02]  /*0f60*/  FSETP.GT.AND P1, PT, R14.reuse, 8.50705917302346158658e+37, PT ;  /* 0x7e8000000e00780b */ /* 0x040fe40003f24000 */
[----:B0-----:R-:W-:Y:S02]  /*0f70*/  FSETP.GT.AND P0, PT, R15, 8.50705917302346158658e+37, PT ;  /* 0x7e8000000f00780b */ /* 0x001fe40003f04000 */
[----:B------:R-:W-:-:S02]  /*0f80*/  FSETP.GEU.AND P2, PT, R14, 1.175494350822287508e-38, PT ;  /* 0x008000000e00780b */ /* 0x000fc40003f4e000 */
[----:B------:R-:W-:Y:S01]  /*0f90*/  FSETP.GEU.AND P3, PT, R15, 1.175494350822287508e-38, PT ;  /* 0x008000000f00780b */ /* 0x000fe20003f6e000 */
[----:B------:R-:W-:-:S06]  /*0fa0*/  @!P5 FMUL R12, R12, 16777216 ;  /* 0x4b8000000c0cd820 */ /* 0x000fcc0000400000 */
[----:B------:R-:W-:Y:S02]  /*0fb0*/  @P1 FMUL R14, R14, 0.25 ;  /* 0x3e8000000e0e1820 */ /* 0x000fe40000400000 */
[----:B------:R-:W-:Y:S02]  /*0fc0*/  @P0 FMUL R15, R15, 0.25 ;  /* 0x3e8000000f0f0820 */ /* 0x000fe40000400000 */
[----:B------:R-:W-:Y:S02]  /*0fd0*/  @!P2 FMUL R14, R14, 16777216 ;  /* 0x4b8000000e0ea820 */ /* 0x000fe40000400000 */
[----:B------:R-:W-:Y:S01]  /*0fe0*/  @!P3 FMUL R15, R15, 16777216 ;  /* 0x4b8000000f0fb820 */ /* 0x000fe20000400000 */
[----:B------:R0:W1:Y:S01]  /*0ff0*/  MUFU.RCP R13, R12 ;  /* 0x0000000c000d7308 */ /* 0x0000620000001000 */
[----:B------:R-:W-:-:S07]  /*1000*/  FSEL R23, R2, 1, P1 ;  /* 0x3f80000002177808 */ /* 0x000fce0000800000 */
[----:B------:R-:W2:Y:S01]  /*1010*/  MUFU.RCP R14, R14 ;  /* 0x0000000e000e7308 */ /* 0x000ea20000001000 */
[----:B0-----:R-:W-:-:S07]  /*1020*/  FSEL R12, R2, 1, P0 ;  /* 0x3f800000020c7808 */ /* 0x001fce0000000000 */
[----:B------:R-:W0:Y:S01]  /*1030*/  MUFU.RCP R15, R15 ;  /* 0x0000000f000f7308 */ /* 0x000e220000001000 */
[----:B------:R-:W-:Y:S01]  /*1040*/  FSETP.GEU.AND P0, PT, R3, -R4, PT ;  /* 0x800000040300720b */ /* 0x000fe20003f0e000 */
[----:B------:R-:W-:Y:S01]  /*1050*/  FADD R4, R4, R3 ;  /* 0x0000000304047221 */ /* 0x000fe20000000000 */
[----:B------:R-:W-:Y:S01]  /*1060*/  @!P5 FMUL R24, R24, 16777216 ;  /* 0x4b8000001818d820 */ /* 0x000fe20000400000 */
[----:B------:R-:W4:Y:S01]  /*1070*/  LDC.64 R2, c[0x0][0x210] ;  /* 0x00008400ff027b82 */ /* 0x000f220000000a00 */
[----:B------:R-:W-:Y:S01]  /*1080*/  @!P2 FMUL R23, R23, 16777216 ;  /* 0x4b8000001717a820 */ /* 0x000fe20000400000 */
[----:B------:R-:W-:Y:S01]  /*1090*/  @!P3 FMUL R12, R12, 16777216 ;  /* 0x4b8000000c0cb820 */ /* 0x000fe20000400000 */
[----:B-1----:R-:W-:Y:S02]  /*10a0*/  FMUL R13, R13, R24 ;  /* 0x000000180d0d7220 */ /* 0x002fe40000400000 */
[----:B--2---:R-:W-:Y:S01]  /*10b0*/  FMUL R23, R14, R23 ;  /* 0x000000170e177220 */ /* 0x004fe20000400000 */
[----:B------:R-:W-:Y:S01]  /*10c0*/  FMUL R17, R6, R17 ;  /* 0x0000001106117220 */ /* 0x000fe20000400000 */
[----:B------:R-:W-:Y:S01]  /*10d0*/  FMUL R18, R7, R18 ;  /* 0x0000001207127220 */ /* 0x000fe20000400000 */
[----:B0-----:R-:W-:Y:S01]  /*10e0*/  FMUL R12, R15, R12 ;  /* 0x0000000c0f0c7220 */ /* 0x001fe20000400000 */
[----:B------:R-:W-:Y:S01]  /*10f0*/  FMUL R16, R23, R16 ;  /* 0x0000001017107220 */ /* 0x000fe20000400000 */
[----:B------:R-:W-:-:S02]  /*1100*/  FMUL R13, R13, R22 ;  /* 0x000000160d0d7220 */ /* 0x000fc40000400000 */
[----:B------:R-:W-:Y:S01]  /*1110*/  FMUL R12, R12, R39 ;  /* 0x000000270c0c7220 */ /* 0x000fe20000400000 */
[----:B------:R-:W-:Y:S01]  /*1120*/  FFMA R11, R11, R16, R19 ;  /* 0x000000100b0b7223 */ /* 0x000fe20000000013 */
[----:B---3--:R-:W-:Y:S01]  /*1130*/  FFMA R17, R28, R17, R32 ;  /* 0x000000111c117223 */ /* 0x008fe20000000020 */
[----:B------:R-:W-:Y:S01]  /*1140*/  FFMA R18, R29, R18, R33 ;  /* 0x000000121d127223 */ /* 0x000fe20000000021 */
[----:B------:R-:W-:Y:S01]  /*1150*/  FFMA R13, R30, R13, R34 ;  /* 0x0000000d1e0d7223 */ /* 0x000fe20000000022 */
[----:B------:R-:W-:Y:S01]  /*1160*/  FFMA R12, R31, R12, R35 ;  /* 0x0000000c1f0c7223 */ /* 0x000fe20000000023 */
[----:B------:R-:W-:Y:S01]  /*1170*/  FSEL R4, R4, RZ, P0 ;  /* 0x000000ff04047208 */ /* 0x000fe20000000000 */
[----:B------:R-:W-:Y:S01]  /*1180*/  FADD R7, R40, R21 ;  /* 0x0000001528077221 */ /* 0x000fe20000000000 */
[----:B------:R-:W-:Y:S01]  /*1190*/  FSETP.GEU.AND P5, PT, R20, -R41, PT ;  /* 0x800000291400720b */ /* 0x000fe20003fae000 */
        /* <DEDUP_REMOVED lines=10> */
[----:B----4-:R-:W-:Y:S01]  /*1240*/  IMAD.WIDE R2, R0, 0x4, R2 ;  /* 0x0000000400027825 */ /* 0x010fe200078e0202 */
[----:B------:R-:W-:-:S02]  /*1250*/  FSEL R6, R20, RZ, P5 ;  /* 0x000000ff14067208 */ /* 0x000fc40002800000 */
[----:B------:R-:W-:Y:S02]  /*1260*/  FSEL R7, R7, RZ, P4 ;  /* 0x000000ff07077208 */ /* 0x000fe40002000000 */
[----:B------:R-:W-:Y:S02]  /*1270*/  FSEL R8, R8, RZ, P3 ;  /* 0x000000ff08087208 */ /* 0x000fe40001800000 */
[----:B------:R-:W-:Y:S02]  /*1280*/  FSEL R9, R9, RZ, P2 ;  /* 0x000000ff09097208 */ /* 0x000fe40001000000 */
[----:B------:R-:W-:Y:S02]  /*1290*/  FSEL R10, R10, RZ, P1 ;  /* 0x000000ff0a0a7208 */ /* 0x000fe40000800000 */
[----:B------:R-:W-:Y:S01]  /*12a0*/  FSEL R11, R11, RZ, P0 ;  /* 0x000000ff0b0b7208 */ /* 0x000fe20000000000 */
[----:B------:R-:W-:Y:S04]  /*12b0*/  STG.E.128 desc[UR4][R2.64], R4 ;  /* 0x0000000402007986 */ /* 0x000fe8000c101d04 */
[----:B------:R-:W-:Y:S01]  /*12c0*/  STG.E.128 desc[UR4][R2.64+0x800], R8 ;  /* 0x0008000802007986 */ /* 0x000fe2000c101d04 */
[----:B------:R-:W-:Y:S05]  /*12d0*/  EXIT ;  /* 0x000000000000794d */ /* 0x000fea0003800000 */
.L_x_0:
[----:B------:R-:W-:-:S00]  /*12e0*/  BRA `(.L_x_0) ;  /* 0xfffffffc00fc7947 */ /* 0x000fc0000383ffff */
[----:B------:R-:W-:-:S00]  /*12f0*/  NOP ;  /* 0x0000000000007918 */ /* 0x000fc00000000000 */
        /* <DEDUP_REMOVED lines=8> */
.L_x_1:


//--------------------- .nv.global.init           --------------------------
	.section	.nv.global.init,"aw",@progbits
.nv.global.init:
	.type		_$_str,@object
	.size		_$_str,(_$_str_$_2 - _$_str)
_$_str:
        /*0000*/ 	.byte	0x5f, 0x5f, 0x43, 0x55, 0x44, 0x41, 0x5f, 0x46, 0x54, 0x5a, 0x00
	.type		_$_str_$_2,@object
	.size		_$_str_$_2,(.L_1 - _$_str_$_2)
_$_str_$_2:
        /*000b*/ 	.byte	0x5f, 0x5f, 0x43, 0x55, 0x44, 0x41, 0x5f, 0x50, 0x52, 0x45, 0x43, 0x5f, 0x53, 0x51, 0x52, 0x54
        /*001b*/ 	.byte	0x00
.L_1:


//--------------------- .nv.constant0.triton_poi_fused__native_batch_norm_legit_no_training_add_relu_20 --------------------------
	.section	.nv.constant0.triton_poi_fused__native_batch_norm_legit_no_training_add_relu_20,"a",@progbits
	.sectionflags	@""
	.align	4
.nv.constant0.triton_poi_fused__native_batch_norm_legit_no_training_add_relu_20:
	.zero		620
